//
// Generated by NVIDIA NVVM Compiler
//
// Compiler Build ID: CL-36424714
// Cuda compilation tools, release 13.0, V13.0.88
// Based on NVVM 20.0.0
//

.version 9.0
.target sm_100
.address_size 64

	// .globl	_Z3addPfS_S_ii

.visible .entry _Z3addPfS_S_ii(
	.param .u64 .ptr .align 1 _Z3addPfS_S_ii_param_0,
	.param .u64 .ptr .align 1 _Z3addPfS_S_ii_param_1,
	.param .u64 .ptr .align 1 _Z3addPfS_S_ii_param_2,
	.param .u32 _Z3addPfS_S_ii_param_3,
	.param .u32 _Z3addPfS_S_ii_param_4
)
{
	.reg .b64 	%rd<4>;

	ld.param.u64 	%rd1, [_Z3addPfS_S_ii_param_0];
	ld.param.u64 	%rd2, [_Z3addPfS_S_ii_param_1];
	ld.param.u64 	%rd3, [_Z3addPfS_S_ii_param_2];
	// begin inline asm
	{
	.reg .pred 	%p<7>;
	.reg .b32 	%r<31>;
	.reg .f32 	%f<25>;
.reg .b64 %rd12;
.reg .b64 %rd13;
.reg .b64 %rd14;
mov.u64 	%rd12, %rd1;
mov.u64 	%rd13, %rd2;
mov.u64 	%rd14, %rd3;
.reg .b64 %rd<11>;
	// begin inline asm
	mov.u32 %r1, %ctaid.x;
	// end inline asm
	shl.b32 	%r26, %r1, 10;
	mov.u32 	%r27, %tid.x;
	shl.b32 	%r28, %r27, 2;
	and.b32  	%r29, %r28, 508;
	or.b32  	%r30, %r26, %r29;
	mul.wide.s32 	%rd10, %r30, 4;
	add.s64 	%rd5, %rd14, %rd10;
	add.s64 	%rd6, %rd5, 2048;
	add.s64 	%rd1, %rd12, %rd10;
	add.s64 	%rd2, %rd1, 2048;
	mov.pred 	%p1, -1;
	// begin inline asm
	mov.u32 %r2, 0x0;
	mov.u32 %r3, 0x0;
	mov.u32 %r4, 0x0;
	mov.u32 %r5, 0x0;
	@%p1 ld.global.v4.b32 { %r2, %r3, %r4, %r5 }, [ %rd1 + 0 ];
	// end inline asm
	mov.b32 	%f1, %r2;
	mov.b32 	%f2, %r3;
	mov.b32 	%f3, %r4;
	mov.b32 	%f4, %r5;
	// begin inline asm
	mov.u32 %r6, 0x0;
	mov.u32 %r7, 0x0;
	mov.u32 %r8, 0x0;
	mov.u32 %r9, 0x0;
	@%p1 ld.global.v4.b32 { %r6, %r7, %r8, %r9 }, [ %rd2 + 0 ];
	// end inline asm
	mov.b32 	%f5, %r6;
	mov.b32 	%f6, %r7;
	mov.b32 	%f7, %r8;
	mov.b32 	%f8, %r9;
	add.s64 	%rd3, %rd13, %rd10;
	add.s64 	%rd4, %rd3, 2048;
	// begin inline asm
	mov.u32 %r10, 0x0;
	mov.u32 %r11, 0x0;
	mov.u32 %r12, 0x0;
	mov.u32 %r13, 0x0;
	@%p1 ld.global.v4.b32 { %r10, %r11, %r12, %r13 }, [ %rd3 + 0 ];
	// end inline asm
	mov.b32 	%f9, %r10;
	mov.b32 	%f10, %r11;
	mov.b32 	%f11, %r12;
	mov.b32 	%f12, %r13;
	// begin inline asm
	mov.u32 %r14, 0x0;
	mov.u32 %r15, 0x0;
	mov.u32 %r16, 0x0;
	mov.u32 %r17, 0x0;
	@%p1 ld.global.v4.b32 { %r14, %r15, %r16, %r17 }, [ %rd4 + 0 ];
	// end inline asm
	mov.b32 	%f13, %r14;
	mov.b32 	%f14, %r15;
	mov.b32 	%f15, %r16;
	mov.b32 	%f16, %r17;
	add.f32 	%f17, %f1, %f9;
	add.f32 	%f18, %f2, %f10;
	add.f32 	%f19, %f3, %f11;
	add.f32 	%f20, %f4, %f12;
	add.f32 	%f21, %f5, %f13;
	add.f32 	%f22, %f6, %f14;
	add.f32 	%f23, %f7, %f15;
	add.f32 	%f24, %f8, %f16;
	mov.b32 	%r18, %f17;
	mov.b32 	%r19, %f18;
	mov.b32 	%r20, %f19;
	mov.b32 	%r21, %f20;
	// begin inline asm
	@%p1 st.global.v4.b32 [ %rd5 + 0 ], { %r18, %r19, %r20, %r21 };
	// end inline asm
	mov.b32 	%r22, %f21;
	mov.b32 	%r23, %f22;
	mov.b32 	%r24, %f23;
	mov.b32 	%r25, %f24;
	// begin inline asm
	@%p1 st.global.v4.b32 [ %rd6 + 0 ], { %r22, %r23, %r24, %r25 };
	// end inline asm
                                        // -- End function
}

	// end inline asm
	ret;

}
	// .globl	_Z8add_normPfS_S_ii
.visible .entry _Z8add_normPfS_S_ii(
	.param .u64 .ptr .align 1 _Z8add_normPfS_S_ii_param_0,
	.param .u64 .ptr .align 1 _Z8add_normPfS_S_ii_param_1,
	.param .u64 .ptr .align 1 _Z8add_normPfS_S_ii_param_2,
	.param .u32 _Z8add_normPfS_S_ii_param_3,
	.param .u32 _Z8add_normPfS_S_ii_param_4
)
{
	.reg .pred 	%p<2>;
	.reg .b32 	%r<6>;
	.reg .b32 	%f<4>;
	.reg .b64 	%rd<11>;

	ld.param.u64 	%rd1, [_Z8add_normPfS_S_ii_param_0];
	ld.param.u64 	%rd2, [_Z8add_normPfS_S_ii_param_1];
	ld.param.u64 	%rd3, [_Z8add_normPfS_S_ii_param_2];
	ld.param.u32 	%r2, [_Z8add_normPfS_S_ii_param_3];
	mov.u32 	%r3, %ctaid.x;
	mov.u32 	%r4, %ntid.x;
	mov.u32 	%r5, %tid.x;
	mad.lo.s32 	%r1, %r3, %r4, %r5;
	setp.ge.s32 	%p1, %r1, %r2;
	@%p1 bra 	$L__BB1_2;
	cvta.to.global.u64 	%rd4, %rd1;
	cvta.to.global.u64 	%rd5, %rd2;
	cvta.to.global.u64 	%rd6, %rd3;
	mul.wide.s32 	%rd7, %r1, 4;
	add.s64 	%rd8, %rd4, %rd7;
	ld.global.f32 	%f1, [%rd8];
	add.s64 	%rd9, %rd5, %rd7;
	ld.global.f32 	%f2, [%rd9];
	add.f32 	%f3, %f1, %f2;
	add.s64 	%rd10, %rd6, %rd7;
	st.global.f32 	[%rd10], %f3;
$L__BB1_2:
	ret;

}
	// .globl	_Z13matmul_kernelPKfS0_Pfiiiiiiiiiiii
.visible .entry _Z13matmul_kernelPKfS0_Pfiiiiiiiiiiii(
	.param .u64 .ptr .align 1 _Z13matmul_kernelPKfS0_Pfiiiiiiiiiiii_param_0,
	.param .u64 .ptr .align 1 _Z13matmul_kernelPKfS0_Pfiiiiiiiiiiii_param_1,
	.param .u64 .ptr .align 1 _Z13matmul_kernelPKfS0_Pfiiiiiiiiiiii_param_2,
	.param .u32 _Z13matmul_kernelPKfS0_Pfiiiiiiiiiiii_param_3,
	.param .u32 _Z13matmul_kernelPKfS0_Pfiiiiiiiiiiii_param_4,
	.param .u32 _Z13matmul_kernelPKfS0_Pfiiiiiiiiiiii_param_5,
	.param .u32 _Z13matmul_kernelPKfS0_Pfiiiiiiiiiiii_param_6,
	.param .u32 _Z13matmul_kernelPKfS0_Pfiiiiiiiiiiii_param_7,
	.param .u32 _Z13matmul_kernelPKfS0_Pfiiiiiiiiiiii_param_8,
	.param .u32 _Z13matmul_kernelPKfS0_Pfiiiiiiiiiiii_param_9,
	.param .u32 _Z13matmul_kernelPKfS0_Pfiiiiiiiiiiii_param_10,
	.param .u32 _Z13matmul_kernelPKfS0_Pfiiiiiiiiiiii_param_11,
	.param .u32 _Z13matmul_kernelPKfS0_Pfiiiiiiiiiiii_param_12,
	.param .u32 _Z13matmul_kernelPKfS0_Pfiiiiiiiiiiii_param_13,
	.param .u32 _Z13matmul_kernelPKfS0_Pfiiiiiiiiiiii_param_14
)
{
	.reg .b32 	%r<13>;
	.reg .b64 	%rd<4>;

	ld.param.u64 	%rd1, [_Z13matmul_kernelPKfS0_Pfiiiiiiiiiiii_param_0];
	ld.param.u64 	%rd2, [_Z13matmul_kernelPKfS0_Pfiiiiiiiiiiii_param_1];
	ld.param.u64 	%rd3, [_Z13matmul_kernelPKfS0_Pfiiiiiiiiiiii_param_2];
	ld.param.u32 	%r1, [_Z13matmul_kernelPKfS0_Pfiiiiiiiiiiii_param_3];
	ld.param.u32 	%r2, [_Z13matmul_kernelPKfS0_Pfiiiiiiiiiiii_param_4];
	ld.param.u32 	%r3, [_Z13matmul_kernelPKfS0_Pfiiiiiiiiiiii_param_5];
	ld.param.u32 	%r4, [_Z13matmul_kernelPKfS0_Pfiiiiiiiiiiii_param_6];
	ld.param.u32 	%r5, [_Z13matmul_kernelPKfS0_Pfiiiiiiiiiiii_param_7];
	ld.param.u32 	%r6, [_Z13matmul_kernelPKfS0_Pfiiiiiiiiiiii_param_8];
	ld.param.u32 	%r7, [_Z13matmul_kernelPKfS0_Pfiiiiiiiiiiii_param_9];
	ld.param.u32 	%r8, [_Z13matmul_kernelPKfS0_Pfiiiiiiiiiiii_param_10];
	ld.param.u32 	%r9, [_Z13matmul_kernelPKfS0_Pfiiiiiiiiiiii_param_11];
	ld.param.u32 	%r10, [_Z13matmul_kernelPKfS0_Pfiiiiiiiiiiii_param_12];
	ld.param.u32 	%r11, [_Z13matmul_kernelPKfS0_Pfiiiiiiiiiiii_param_13];
	ld.param.u32 	%r12, [_Z13matmul_kernelPKfS0_Pfiiiiiiiiiiii_param_14];
	// begin inline asm
	{
.shared .b32 global_smem[1024];  
.reg .u32 %r1167;
mov.u32 %r1167, %r6;
.reg .u32 %r1168;
mov.u32 %r1168, %r5;
.reg .u32 %r1169;
mov.u32 %r1169, %r4;
.reg .u32 %r1170;
mov.u32 %r1170, %r3;
.reg .u64 %rd117;
mov.u64 %rd117, %rd3;
.reg .u64 %rd118;
mov.u64 %rd118, %rd2;
.reg .u64 %rd119;
mov.u64 %rd119, %rd1;
	.reg .pred 	%p<80>;
	.reg .b32 	%r<1166>;
	.reg .f32 	%f<610>;
	.reg .b64 	%rd<116>;
$L__func_begin0:

// %bb.0:
$L__tmp0:
	// begin inline asm
	mov.u32 %r212, %ctaid.x;
	// end inline asm
	// begin inline asm
	mov.u32 %r213, %ctaid.y;
	// end inline asm
	shl.b32 	%r1, %r212, 6;
	mov.u32 	%r2, %tid.x;
	bfe.u32 	%r3, %r2, 4, 3;
	shl.b32 	%r4, %r2, 2;
	and.b32  	%r5, %r4, 60;
	or.b32  	%r6, %r1, %r3;
	or.b32  	%r7, %r6, 8;
	or.b32  	%r8, %r6, 16;
	or.b32  	%r9, %r6, 24;
	or.b32  	%r10, %r6, 32;
	or.b32  	%r11, %r6, 40;
	or.b32  	%r12, %r6, 48;
	or.b32  	%r13, %r6, 56;
	shl.b32 	%r14, %r213, 6;
	or.b32  	%r15, %r14, %r5;
	mul.lo.s32 	%r289, %r6, %r1169;
	mul.lo.s32 	%r290, %r7, %r1169;
	mul.lo.s32 	%r291, %r8, %r1169;
	mul.lo.s32 	%r292, %r9, %r1169;
	mul.lo.s32 	%r293, %r10, %r1169;
	mul.lo.s32 	%r294, %r11, %r1169;
	mul.lo.s32 	%r295, %r12, %r1169;
	mul.lo.s32 	%r296, %r13, %r1169;
	setp.lt.s32 	%p33, %r1170, 1;
	setp.gt.s32 	%p34, %r1170, 0;
	add.s32 	%r297, %r289, %r5;
	add.s32 	%r298, %r290, %r5;
	add.s32 	%r299, %r291, %r5;
	add.s32 	%r300, %r292, %r5;
	add.s32 	%r301, %r293, %r5;
	add.s32 	%r302, %r294, %r5;
	add.s32 	%r303, %r295, %r5;
	add.s32 	%r304, %r296, %r5;
	mul.wide.s32 	%rd36, %r297, 4;
	add.s64 	%rd4, %rd119, %rd36;
	mul.wide.s32 	%rd37, %r298, 4;
	add.s64 	%rd5, %rd119, %rd37;
	mul.wide.s32 	%rd38, %r299, 4;
	add.s64 	%rd6, %rd119, %rd38;
	mul.wide.s32 	%rd39, %r300, 4;
	add.s64 	%rd7, %rd119, %rd39;
	mul.wide.s32 	%rd40, %r301, 4;
	add.s64 	%rd8, %rd119, %rd40;
	mul.wide.s32 	%rd41, %r302, 4;
	add.s64 	%rd9, %rd119, %rd41;
	mul.wide.s32 	%rd42, %r303, 4;
	add.s64 	%rd10, %rd119, %rd42;
	mul.wide.s32 	%rd43, %r304, 4;
	add.s64 	%rd11, %rd119, %rd43;
	shr.u32 	%r305, %r2, 2;
	and.b32  	%r16, %r305, 8;
	and.b32  	%r306, %r305, 20;
	xor.b32  	%r307, %r306, %r5;
	xor.b32  	%r308, %r307, %r16;
	shl.b32 	%r309, %r3, 6;
	or.b32  	%r18, %r308, %r309;
	shl.b32 	%r310, %r18, 2;
	mov.u32 	%r311, global_smem;
	add.s32 	%r214, %r311, %r310;
	add.s32 	%r216, %r214, 2048;
	add.s32 	%r218, %r214, 4096;
	add.s32 	%r220, %r214, 6144;
	add.s32 	%r222, %r214, 8192;
	add.s32 	%r224, %r214, 10240;
	add.s32 	%r226, %r214, 12288;
	add.s32 	%r228, %r214, 14336;
	selp.b32 	%r215, 16, 0, %p34;
	mov.pred 	%p56, -1;
	// begin inline asm
	@%p56 cp.async.cg.shared.global [ %r214 + 0 ], [ %rd4 + 0 ], 0x10, %r215;
	// end inline asm
	// begin inline asm
	@%p56 cp.async.cg.shared.global [ %r216 + 0 ], [ %rd5 + 0 ], 0x10, %r215;
	// end inline asm
	// begin inline asm
	@%p56 cp.async.cg.shared.global [ %r218 + 0 ], [ %rd6 + 0 ], 0x10, %r215;
	// end inline asm
	// begin inline asm
	@%p56 cp.async.cg.shared.global [ %r220 + 0 ], [ %rd7 + 0 ], 0x10, %r215;
	// end inline asm
	// begin inline asm
	@%p56 cp.async.cg.shared.global [ %r222 + 0 ], [ %rd8 + 0 ], 0x10, %r215;
	// end inline asm
	// begin inline asm
	@%p56 cp.async.cg.shared.global [ %r224 + 0 ], [ %rd9 + 0 ], 0x10, %r215;
	// end inline asm
	// begin inline asm
	@%p56 cp.async.cg.shared.global [ %r226 + 0 ], [ %rd10 + 0 ], 0x10, %r215;
	// end inline asm
	// begin inline asm
	@%p56 cp.async.cg.shared.global [ %r228 + 0 ], [ %rd11 + 0 ], 0x10, %r215;
	// end inline asm
	// begin inline asm
	cp.async.commit_group ;
	// end inline asm
	mul.lo.s32 	%r312, %r1168, %r3;
	shl.b32 	%r313, %r1168, 3;
	add.s32 	%r314, %r312, %r313;
	add.s32 	%r315, %r314, %r313;
	add.s32 	%r316, %r315, %r313;
	add.s32 	%r317, %r316, %r313;
	add.s32 	%r318, %r317, %r313;
	add.s32 	%r319, %r318, %r313;
	add.s32 	%r320, %r319, %r313;
	add.s32 	%r321, %r15, %r312;
	add.s32 	%r322, %r15, %r314;
	add.s32 	%r323, %r15, %r315;
	add.s32 	%r324, %r15, %r316;
	add.s32 	%r325, %r15, %r317;
	add.s32 	%r326, %r15, %r318;
	add.s32 	%r327, %r15, %r319;
	add.s32 	%r328, %r15, %r320;
	mul.wide.s32 	%rd44, %r321, 4;
	add.s64 	%rd12, %rd118, %rd44;
	mul.wide.s32 	%rd45, %r322, 4;
	add.s64 	%rd13, %rd118, %rd45;
	mul.wide.s32 	%rd46, %r323, 4;
	add.s64 	%rd14, %rd118, %rd46;
	mul.wide.s32 	%rd47, %r324, 4;
	add.s64 	%rd15, %rd118, %rd47;
	mul.wide.s32 	%rd48, %r325, 4;
	add.s64 	%rd16, %rd118, %rd48;
	mul.wide.s32 	%rd49, %r326, 4;
	add.s64 	%rd17, %rd118, %rd49;
	mul.wide.s32 	%rd50, %r327, 4;
	add.s64 	%rd18, %rd118, %rd50;
	mul.wide.s32 	%rd51, %r328, 4;
	add.s64 	%rd19, %rd118, %rd51;
	shr.u32 	%r329, %r2, 1;
	and.b32  	%r330, %r329, 24;
	xor.b32  	%r331, %r330, %r5;
	or.b32  	%r20, %r331, %r309;
	shl.b32 	%r332, %r20, 2;
	add.s32 	%r333, %r311, %r332;
	add.s32 	%r230, %r333, 32768;
	add.s32 	%r232, %r333, 34816;
	add.s32 	%r234, %r333, 36864;
	add.s32 	%r236, %r333, 38912;
	add.s32 	%r238, %r333, 40960;
	add.s32 	%r240, %r333, 43008;
	add.s32 	%r242, %r333, 45056;
	add.s32 	%r244, %r333, 47104;
	// begin inline asm
	@%p56 cp.async.cg.shared.global [ %r230 + 0 ], [ %rd12 + 0 ], 0x10, %r215;
	// end inline asm
	// begin inline asm
	@%p56 cp.async.cg.shared.global [ %r232 + 0 ], [ %rd13 + 0 ], 0x10, %r215;
	// end inline asm
	// begin inline asm
	@%p56 cp.async.cg.shared.global [ %r234 + 0 ], [ %rd14 + 0 ], 0x10, %r215;
	// end inline asm
	// begin inline asm
	@%p56 cp.async.cg.shared.global [ %r236 + 0 ], [ %rd15 + 0 ], 0x10, %r215;
	// end inline asm
	// begin inline asm
	@%p56 cp.async.cg.shared.global [ %r238 + 0 ], [ %rd16 + 0 ], 0x10, %r215;
	// end inline asm
	// begin inline asm
	@%p56 cp.async.cg.shared.global [ %r240 + 0 ], [ %rd17 + 0 ], 0x10, %r215;
	// end inline asm
	// begin inline asm
	@%p56 cp.async.cg.shared.global [ %r242 + 0 ], [ %rd18 + 0 ], 0x10, %r215;
	// end inline asm
	// begin inline asm
	@%p56 cp.async.cg.shared.global [ %r244 + 0 ], [ %rd19 + 0 ], 0x10, %r215;
	// end inline asm
	// begin inline asm
	cp.async.commit_group ;
	// end inline asm
	setp.gt.s32 	%p35, %r1170, 64;
	or.b32  	%r334, %r5, 64;
	or.b32  	%r335, %r3, 64;
	add.s32 	%r336, %r289, %r334;
	add.s32 	%r337, %r290, %r334;
	add.s32 	%r338, %r291, %r334;
	add.s32 	%r339, %r292, %r334;
	add.s32 	%r340, %r293, %r334;
	add.s32 	%r341, %r294, %r334;
	add.s32 	%r342, %r295, %r334;
	add.s32 	%r343, %r296, %r334;
	mul.wide.s32 	%rd52, %r336, 4;
	add.s64 	%rd20, %rd119, %rd52;
	mul.wide.s32 	%rd53, %r337, 4;
	add.s64 	%rd21, %rd119, %rd53;
	mul.wide.s32 	%rd54, %r338, 4;
	add.s64 	%rd22, %rd119, %rd54;
	mul.wide.s32 	%rd55, %r339, 4;
	add.s64 	%rd23, %rd119, %rd55;
	mul.wide.s32 	%rd56, %r340, 4;
	add.s64 	%rd24, %rd119, %rd56;
	mul.wide.s32 	%rd57, %r341, 4;
	add.s64 	%rd25, %rd119, %rd57;
	mul.wide.s32 	%rd58, %r342, 4;
	add.s64 	%rd26, %rd119, %rd58;
	mul.wide.s32 	%rd59, %r343, 4;
	add.s64 	%rd27, %rd119, %rd59;
	bar.sync 	0;
	add.s32 	%r246, %r214, 16384;
	add.s32 	%r248, %r214, 18432;
	add.s32 	%r250, %r214, 20480;
	add.s32 	%r252, %r214, 22528;
	add.s32 	%r254, %r214, 24576;
	add.s32 	%r256, %r214, 26624;
	add.s32 	%r258, %r214, 28672;
	add.s32 	%r260, %r214, 30720;
	selp.b32 	%r247, 16, 0, %p35;
	// begin inline asm
	@%p56 cp.async.cg.shared.global [ %r246 + 0 ], [ %rd20 + 0 ], 0x10, %r247;
	// end inline asm
	// begin inline asm
	@%p56 cp.async.cg.shared.global [ %r248 + 0 ], [ %rd21 + 0 ], 0x10, %r247;
	// end inline asm
	// begin inline asm
	@%p56 cp.async.cg.shared.global [ %r250 + 0 ], [ %rd22 + 0 ], 0x10, %r247;
	// end inline asm
	// begin inline asm
	@%p56 cp.async.cg.shared.global [ %r252 + 0 ], [ %rd23 + 0 ], 0x10, %r247;
	// end inline asm
	// begin inline asm
	@%p56 cp.async.cg.shared.global [ %r254 + 0 ], [ %rd24 + 0 ], 0x10, %r247;
	// end inline asm
	// begin inline asm
	@%p56 cp.async.cg.shared.global [ %r256 + 0 ], [ %rd25 + 0 ], 0x10, %r247;
	// end inline asm
	// begin inline asm
	@%p56 cp.async.cg.shared.global [ %r258 + 0 ], [ %rd26 + 0 ], 0x10, %r247;
	// end inline asm
	// begin inline asm
	@%p56 cp.async.cg.shared.global [ %r260 + 0 ], [ %rd27 + 0 ], 0x10, %r247;
	// end inline asm
	// begin inline asm
	cp.async.commit_group ;
	// end inline asm
	mul.lo.s32 	%r344, %r1168, %r335;
	add.s32 	%r345, %r344, %r313;
	add.s32 	%r346, %r345, %r313;
	add.s32 	%r347, %r346, %r313;
	add.s32 	%r348, %r347, %r313;
	add.s32 	%r349, %r348, %r313;
	add.s32 	%r350, %r349, %r313;
	add.s32 	%r351, %r350, %r313;
	add.s32 	%r352, %r15, %r344;
	add.s32 	%r353, %r15, %r345;
	add.s32 	%r354, %r15, %r346;
	add.s32 	%r355, %r15, %r347;
	add.s32 	%r356, %r15, %r348;
	add.s32 	%r357, %r15, %r349;
	add.s32 	%r358, %r15, %r350;
	add.s32 	%r359, %r15, %r351;
	mul.wide.s32 	%rd60, %r352, 4;
	add.s64 	%rd28, %rd118, %rd60;
	mul.wide.s32 	%rd61, %r353, 4;
	add.s64 	%rd29, %rd118, %rd61;
	mul.wide.s32 	%rd62, %r354, 4;
	add.s64 	%rd30, %rd118, %rd62;
	mul.wide.s32 	%rd63, %r355, 4;
	add.s64 	%rd31, %rd118, %rd63;
	mul.wide.s32 	%rd64, %r356, 4;
	add.s64 	%rd32, %rd118, %rd64;
	mul.wide.s32 	%rd65, %r357, 4;
	add.s64 	%rd33, %rd118, %rd65;
	mul.wide.s32 	%rd66, %r358, 4;
	add.s64 	%rd34, %rd118, %rd66;
	mul.wide.s32 	%rd67, %r359, 4;
	add.s64 	%rd35, %rd118, %rd67;
	add.s32 	%r262, %r333, 49152;
	add.s32 	%r264, %r333, 51200;
	add.s32 	%r266, %r333, 53248;
	add.s32 	%r268, %r333, 55296;
	add.s32 	%r270, %r333, 57344;
	add.s32 	%r272, %r333, 59392;
	add.s32 	%r274, %r333, 61440;
	add.s32 	%r276, %r333, 63488;
	// begin inline asm
	@%p56 cp.async.cg.shared.global [ %r262 + 0 ], [ %rd28 + 0 ], 0x10, %r247;
	// end inline asm
	// begin inline asm
	@%p56 cp.async.cg.shared.global [ %r264 + 0 ], [ %rd29 + 0 ], 0x10, %r247;
	// end inline asm
	// begin inline asm
	@%p56 cp.async.cg.shared.global [ %r266 + 0 ], [ %rd30 + 0 ], 0x10, %r247;
	// end inline asm
	// begin inline asm
	@%p56 cp.async.cg.shared.global [ %r268 + 0 ], [ %rd31 + 0 ], 0x10, %r247;
	// end inline asm
	// begin inline asm
	@%p56 cp.async.cg.shared.global [ %r270 + 0 ], [ %rd32 + 0 ], 0x10, %r247;
	// end inline asm
	// begin inline asm
	@%p56 cp.async.cg.shared.global [ %r272 + 0 ], [ %rd33 + 0 ], 0x10, %r247;
	// end inline asm
	// begin inline asm
	@%p56 cp.async.cg.shared.global [ %r274 + 0 ], [ %rd34 + 0 ], 0x10, %r247;
	// end inline asm
	// begin inline asm
	@%p56 cp.async.cg.shared.global [ %r276 + 0 ], [ %rd35 + 0 ], 0x10, %r247;
	// end inline asm
	// begin inline asm
	cp.async.commit_group ;
	// end inline asm
	// begin inline asm
	cp.async.wait_group 0x2;
	// end inline asm
	bar.sync 	0;
	and.b32  	%r21, %r2, 7;
	bfe.u32 	%r22, %r2, 4, 1;
	and.b32  	%r360, %r305, 16;
	and.b32  	%r361, %r2, 15;
	or.b32  	%r362, %r361, %r360;
	xor.b32  	%r363, %r22, %r21;
	shl.b32 	%r364, %r363, 2;
	shl.b32 	%r23, %r362, 6;
	or.b32  	%r24, %r23, %r364;
	shl.b32 	%r365, %r24, 2;
	add.s32 	%r282, %r311, %r365;
	// begin inline asm
}


	// end inline asm
	ret;

}


// ===== COMPILED SASS (sm_100) =====

	.target	sm_100

	.elftype	@"ET_EXEC"


//--------------------- .note.nv.tkinfo           --------------------------
	.section	.note.nv.tkinfo,"",@"SHT_NOTE"
	.sectionflags	@"SHF_NOTE_NV_TKINFO"
	.tkinfo
        /*0018*/ 	.word	0x00000002
        /*0030*/ 	.string	""
        /*0030*/ 	.string	"ptxas"
        /*0030*/ 	.string	"Cuda compilation tools, release 13.0, V13.0.88"
        /*0030*/ 	.string	"Build cuda_13.0.r13.0/compiler.36424714_0"
        /*0030*/ 	.string	"-arch sm_100 -m 64 "



//--------------------- .note.nv.cuinfo           --------------------------
	.section	.note.nv.cuinfo,"",@"SHT_NOTE"
	.sectionflags	@"SHF_NOTE_NV_CUINFO"
        /*0018*/ 	.short	0x0002
        /*001a*/ 	.short	0x0064
        /*001c*/ 	.short	0x0082
	.zero		2


//--------------------- .nv.info                  --------------------------
	.section	.nv.info,"",@"SHT_CUDA_INFO"
	.align	4


	//----- nvinfo : EIATTR_REGCOUNT
	.align		4
        /*0000*/ 	.byte	0x04, 0x2f
        /*0002*/ 	.short	(.L_1 - .L_0)
	.align		4
.L_0:
        /*0004*/ 	.word	index@(_Z3addPfS_S_ii)
        /*0008*/ 	.word	0x0000001a


	//----- nvinfo : EIATTR_FRAME_SIZE
	.align		4
.L_1:
        /*000c*/ 	.byte	0x04, 0x11
        /*000e*/ 	.short	(.L_3 - .L_2)
	.align		4
.L_2:
        /*0010*/ 	.word	index@(_Z3addPfS_S_ii)
        /*0014*/ 	.word	0x00000000


	//----- nvinfo : EIATTR_REGCOUNT
	.align		4
.L_3:
        /*0018*/ 	.byte	0x04, 0x2f
        /*001a*/ 	.short	(.L_5 - .L_4)
	.align		4
.L_4:
        /*001c*/ 	.word	index@(_Z8add_normPfS_S_ii)
        /*0020*/ 	.word	0x0000000c


	//----- nvinfo : EIATTR_FRAME_SIZE
	.align		4
.L_5:
        /*0024*/ 	.byte	0x04, 0x11
        /*0026*/ 	.short	(.L_7 - .L_6)
	.align		4
.L_6:
        /*0028*/ 	.word	index@(_Z8add_normPfS_S_ii)
        /*002c*/ 	.word	0x00000000


	//----- nvinfo : EIATTR_REGCOUNT
	.align		4
.L_7:
        /*0030*/ 	.byte	0x04, 0x2f
        /*0032*/ 	.short	(.L_9 - .L_8)
	.align		4
.L_8:
        /*0034*/ 	.word	index@(_Z13matmul_kernelPKfS0_Pfiiiiiiiiiiii)
        /*0038*/ 	.word	0x00000020


	//----- nvinfo : EIATTR_FRAME_SIZE
	.align		4
.L_9:
        /*003c*/ 	.byte	0x04, 0x11
        /*003e*/ 	.short	(.L_11 - .L_10)
	.align		4
.L_10:
        /*0040*/ 	.word	index@(_Z13matmul_kernelPKfS0_Pfiiiiiiiiiiii)
        /*0044*/ 	.word	0x00000000


	//----- nvinfo : EIATTR_MIN_STACK_SIZE
	.align		4
.L_11:
        /*0048*/ 	.byte	0x04, 0x12
        /*004a*/ 	.short	(.L_13 - .L_12)
	.align		4
.L_12:
        /*004c*/ 	.word	index@(_Z13matmul_kernelPKfS0_Pfiiiiiiiiiiii)
        /*0050*/ 	.word	0x00000000


	//----- nvinfo : EIATTR_MIN_STACK_SIZE
	.align		4
.L_13:
        /*0054*/ 	.byte	0x04, 0x12
        /*0056*/ 	.short	(.L_15 - .L_14)
	.align		4
.L_14:
        /*0058*/ 	.word	index@(_Z8add_normPfS_S_ii)
        /*005c*/ 	.word	0x00000000


	//----- nvinfo : EIATTR_MIN_STACK_SIZE
	.align		4
.L_15:
        /*0060*/ 	.byte	0x04, 0x12
        /*0062*/ 	.short	(.L_17 - .L_16)
	.align		4
.L_16:
        /*0064*/ 	.word	index@(_Z3addPfS_S_ii)
        /*0068*/ 	.word	0x00000000
.L_17:


//--------------------- .nv.compat                --------------------------
	.section	.nv.compat,"",@"SHT_CUDA_COMPAT_INFO"
	.align	4
        /*0000*/ 	.byte	0x02, 0x09, 0x00, 0x00, 0x02, 0x02, 0x01, 0x00, 0x02, 0x05, 0x05, 0x00, 0x03, 0x07, 0x01, 0x01
        /*0010*/ 	.byte	0x02, 0x03, 0x00, 0x00, 0x02, 0x06, 0x01, 0x00, 0x04, 0x0b, 0x08, 0x00, 0x09, 0x00, 0x00, 0x00
        /*0020*/ 	.byte	0x00, 0x00, 0x00, 0x00


//--------------------- .nv.info._Z13matmul_kernelPKfS0_Pfiiiiiiiiiiii --------------------------
	.section	.nv.info._Z13matmul_kernelPKfS0_Pfiiiiiiiiiiii,"",@"SHT_CUDA_INFO"
	.sectionflags	@""
	.align	4


	//----- nvinfo : EIATTR_CUDA_API_VERSION
	.align		4
        /*0000*/ 	.byte	0x04, 0x37
        /*0002*/ 	.short	(.L_19 - .L_18)
.L_18:
        /*0004*/ 	.word	0x00000082


	//----- nvinfo : EIATTR_KPARAM_INFO
	.align		4
.L_19:
        /*0008*/ 	.byte	0x04, 0x17
        /*000a*/ 	.short	(.L_21 - .L_20)
.L_20:
        /*000c*/ 	.word	0x00000000
        /*0010*/ 	.short	0x000e
        /*0012*/ 	.short	0x0044
        /*0014*/ 	.byte	0x00, 0xf0, 0x11, 0x00


	//----- nvinfo : EIATTR_KPARAM_INFO
	.align		4
.L_21:
        /*0018*/ 	.byte	0x04, 0x17
        /*001a*/ 	.short	(.L_23 - .L_22)
.L_22:
        /*001c*/ 	.word	0x00000000
        /*0020*/ 	.short	0x000d
        /*0022*/ 	.short	0x0040
        /*0024*/ 	.byte	0x00, 0xf0, 0x11, 0x00


	//----- nvinfo : EIATTR_KPARAM_INFO
	.align		4
.L_23:
        /*0028*/ 	.byte	0x04, 0x17
        /*002a*/ 	.short	(.L_25 - .L_24)
.L_24:
        /*002c*/ 	.word	0x00000000
        /*0030*/ 	.short	0x000c
        /*0032*/ 	.short	0x003c
        /*0034*/ 	.byte	0x00, 0xf0, 0x11, 0x00


	//----- nvinfo : EIATTR_KPARAM_INFO
	.align		4
.L_25:
        /*0038*/ 	.byte	0x04, 0x17
        /*003a*/ 	.short	(.L_27 - .L_26)
.L_26:
        /*003c*/ 	.word	0x00000000
        /*0040*/ 	.short	0x000b
        /*0042*/ 	.short	0x0038
        /*0044*/ 	.byte	0x00, 0xf0, 0x11, 0x00


	//----- nvinfo : EIATTR_KPARAM_INFO
	.align		4
.L_27:
        /*0048*/ 	.byte	0x04, 0x17
        /*004a*/ 	.short	(.L_29 - .L_28)
.L_28:
        /*004c*/ 	.word	0x00000000
        /*0050*/ 	.short	0x000a
        /*0052*/ 	.short	0x0034
        /*0054*/ 	.byte	0x00, 0xf0, 0x11, 0x00


	//----- nvinfo : EIATTR_KPARAM_INFO
	.align		4
.L_29:
        /*0058*/ 	.byte	0x04, 0x17
        /*005a*/ 	.short	(.L_31 - .L_30)
.L_30:
        /*005c*/ 	.word	0x00000000
        /*0060*/ 	.short	0x0009
        /*0062*/ 	.short	0x0030
        /*0064*/ 	.byte	0x00, 0xf0, 0x11, 0x00


	//----- nvinfo : EIATTR_KPARAM_INFO
	.align		4
.L_31:
        /*0068*/ 	.byte	0x04, 0x17
        /*006a*/ 	.short	(.L_33 - .L_32)
.L_32:
        /*006c*/ 	.word	0x00000000
        /*0070*/ 	.short	0x0008
        /*0072*/ 	.short	0x002c
        /*0074*/ 	.byte	0x00, 0xf0, 0x11, 0x00


	//----- nvinfo : EIATTR_KPARAM_INFO
	.align		4
.L_33:
        /*0078*/ 	.byte	0x04, 0x17
        /*007a*/ 	.short	(.L_35 - .L_34)
.L_34:
        /*007c*/ 	.word	0x00000000
        /*0080*/ 	.short	0x0007
        /*0082*/ 	.short	0x0028
        /*0084*/ 	.byte	0x00, 0xf0, 0x11, 0x00


	//----- nvinfo : EIATTR_KPARAM_INFO
	.align		4
.L_35:
        /*0088*/ 	.byte	0x04, 0x17
        /*008a*/ 	.short	(.L_37 - .L_36)
.L_36:
        /*008c*/ 	.word	0x00000000
        /*0090*/ 	.short	0x0006
        /*0092*/ 	.short	0x0024
        /*0094*/ 	.byte	0x00, 0xf0, 0x11, 0x00


	//----- nvinfo : EIATTR_KPARAM_INFO
	.align		4
.L_37:
        /*0098*/ 	.byte	0x04, 0x17
        /*009a*/ 	.short	(.L_39 - .L_38)
.L_38:
        /*009c*/ 	.word	0x00000000
        /*00a0*/ 	.short	0x0005
        /*00a2*/ 	.short	0x0020
        /*00a4*/ 	.byte	0x00, 0xf0, 0x11, 0x00


	//----- nvinfo : EIATTR_KPARAM_INFO
	.align		4
.L_39:
        /*00a8*/ 	.byte	0x04, 0x17
        /*00aa*/ 	.short	(.L_41 - .L_40)
.L_40:
        /*00ac*/ 	.word	0x00000000
        /*00b0*/ 	.short	0x0004
        /*00b2*/ 	.short	0x001c
        /*00b4*/ 	.byte	0x00, 0xf0, 0x11, 0x00


	//----- nvinfo : EIATTR_KPARAM_INFO
	.align		4
.L_41:
        /*00b8*/ 	.byte	0x04, 0x17
        /*00ba*/ 	.short	(.L_43 - .L_42)
.L_42:
        /*00bc*/ 	.word	0x00000000
        /*00c0*/ 	.short	0x0003
        /*00c2*/ 	.short	0x0018
        /*00c4*/ 	.byte	0x00, 0xf0, 0x11, 0x00


	//----- nvinfo : EIATTR_KPARAM_INFO
	.align		4
.L_43:
        /*00c8*/ 	.byte	0x04, 0x17
        /*00ca*/ 	.short	(.L_45 - .L_44)
.L_44:
        /*00cc*/ 	.word	0x00000000
        /*00d0*/ 	.short	0x0002
        /*00d2*/ 	.short	0x0010
        /*00d4*/ 	.byte	0x00, 0xf5, 0x21, 0x00


	//----- nvinfo : EIATTR_KPARAM_INFO
	.align		4
.L_45:
        /*00d8*/ 	.byte	0x04, 0x17
        /*00da*/ 	.short	(.L_47 - .L_46)
.L_46:
        /*00dc*/ 	.word	0x00000000
        /*00e0*/ 	.short	0x0001
        /*00e2*/ 	.short	0x0008
        /*00e4*/ 	.byte	0x00, 0xf5, 0x21, 0x00


	//----- nvinfo : EIATTR_KPARAM_INFO
	.align		4
.L_47:
        /*00e8*/ 	.byte	0x04, 0x17
        /*00ea*/ 	.short	(.L_49 - .L_48)
.L_48:
        /*00ec*/ 	.word	0x00000000
        /*00f0*/ 	.short	0x0000
        /*00f2*/ 	.short	0x0000
        /*00f4*/ 	.byte	0x00, 0xf5, 0x21, 0x00


	//----- nvinfo : EIATTR_SPARSE_MMA_MASK
	.align		4
.L_49:
        /*00f8*/ 	.byte	0x03, 0x50
        /*00fa*/ 	.short	0x0000


	//----- nvinfo : EIATTR_MAXREG_COUNT
	.align		4
        /*00fc*/ 	.byte	0x03, 0x1b
        /*00fe*/ 	.short	0x00ff


	//----- nvinfo : EIATTR_NUM_BARRIERS
	.align		4
        /*0100*/ 	.byte	0x02, 0x4c
        /*0102*/ 	.byte	0x01
	.zero		1


	//----- nvinfo : EIATTR_MERCURY_ISA_VERSION
	.align		4
        /*0104*/ 	.byte	0x03, 0x5f
        /*0106*/ 	.short	0x0101


	//----- nvinfo : EIATTR_VRC_CTA_INIT_COUNT
	.align		4
        /*0108*/ 	.byte	0x02, 0x4a
	.zero		1
	.zero		1


	//----- nvinfo : EIATTR_EXIT_INSTR_OFFSETS
	.align		4
        /*010c*/ 	.byte	0x04, 0x1c
        /*010e*/ 	.short	(.L_51 - .L_50)


	//   ....[0]....
.L_50:
        /*0110*/ 	.word	0x00000a20


	//----- nvinfo : EIATTR_CBANK_PARAM_SIZE
	.align		4
.L_51:
        /*0114*/ 	.byte	0x03, 0x19
        /*0116*/ 	.short	0x0048


	//----- nvinfo : EIATTR_PARAM_CBANK
	.align		4
        /*0118*/ 	.byte	0x04, 0x0a
        /*011a*/ 	.short	(.L_53 - .L_52)
	.align		4
.L_52:
        /*011c*/ 	.word	index@(.nv.constant0._Z13matmul_kernelPKfS0_Pfiiiiiiiiiiii)
        /*0120*/ 	.short	0x0380
        /*0122*/ 	.short	0x0048


	//----- nvinfo : EIATTR_SW_WAR
	.align		4
.L_53:
        /*0124*/ 	.byte	0x04, 0x36
        /*0126*/ 	.short	(.L_55 - .L_54)
.L_54:
        /*0128*/ 	.word	0x00000008
.L_55:


//--------------------- .nv.info._Z8add_normPfS_S_ii --------------------------
	.section	.nv.info._Z8add_normPfS_S_ii,"",@"SHT_CUDA_INFO"
	.sectionflags	@""
	.align	4


	//----- nvinfo : EIATTR_CUDA_API_VERSION
	.align		4
        /*0000*/ 	.byte	0x04, 0x37
        /*0002*/ 	.short	(.L_57 - .L_56)
.L_56:
        /*0004*/ 	.word	0x00000082


	//----- nvinfo : EIATTR_KPARAM_INFO
	.align		4
.L_57:
        /*0008*/ 	.byte	0x04, 0x17
        /*000a*/ 	.short	(.L_59 - .L_58)
.L_58:
        /*000c*/ 	.word	0x00000000
        /*0010*/ 	.short	0x0004
        /*0012*/ 	.short	0x001c
        /*0014*/ 	.byte	0x00, 0xf0, 0x11, 0x00


	//----- nvinfo : EIATTR_KPARAM_INFO
	.align		4
.L_59:
        /*0018*/ 	.byte	0x04, 0x17
        /*001a*/ 	.short	(.L_61 - .L_60)
.L_60:
        /*001c*/ 	.word	0x00000000
        /*0020*/ 	.short	0x0003
        /*0022*/ 	.short	0x0018
        /*0024*/ 	.byte	0x00, 0xf0, 0x11, 0x00


	//----- nvinfo : EIATTR_KPARAM_INFO
	.align		4
.L_61:
        /*0028*/ 	.byte	0x04, 0x17
        /*002a*/ 	.short	(.L_63 - .L_62)
.L_62:
        /*002c*/ 	.word	0x00000000
        /*0030*/ 	.short	0x0002
        /*0032*/ 	.short	0x0010
        /*0034*/ 	.byte	0x00, 0xf5, 0x21, 0x00


	//----- nvinfo : EIATTR_KPARAM_INFO
	.align		4
.L_63:
        /*0038*/ 	.byte	0x04, 0x17
        /*003a*/ 	.short	(.L_65 - .L_64)
.L_64:
        /*003c*/ 	.word	0x00000000
        /*0040*/ 	.short	0x0001
        /*0042*/ 	.short	0x0008
        /*0044*/ 	.byte	0x00, 0xf5, 0x21, 0x00


	//----- nvinfo : EIATTR_KPARAM_INFO
	.align		4
.L_65:
        /*0048*/ 	.byte	0x04, 0x17
        /*004a*/ 	.short	(.L_67 - .L_66)
.L_66:
        /*004c*/ 	.word	0x00000000
        /*0050*/ 	.short	0x0000
        /*0052*/ 	.short	0x0000
        /*0054*/ 	.byte	0x00, 0xf5, 0x21, 0x00


	//----- nvinfo : EIATTR_SPARSE_MMA_MASK
	.align		4
.L_67:
        /*0058*/ 	.byte	0x03, 0x50
        /*005a*/ 	.short	0x0000


	//----- nvinfo : EIATTR_MAXREG_COUNT
	.align		4
        /*005c*/ 	.byte	0x03, 0x1b
        /*005e*/ 	.short	0x00ff


	//----- nvinfo : EIATTR_MERCURY_ISA_VERSION
	.align		4
        /*0060*/ 	.byte	0x03, 0x5f
        /*0062*/ 	.short	0x0101


	//----- nvinfo : EIATTR_VRC_CTA_INIT_COUNT
	.align		4
        /*0064*/ 	.byte	0x02, 0x4a
	.zero		1
	.zero		1


	//----- nvinfo : EIATTR_EXIT_INSTR_OFFSETS
	.align		4
        /*0068*/ 	.byte	0x04, 0x1c
        /*006a*/ 	.short	(.L_69 - .L_68)


	//   ....[0]....
.L_68:
        /*006c*/ 	.word	0x00000070


	//   ....[1]....
        /*0070*/ 	.word	0x00000130


	//----- nvinfo : EIATTR_CBANK_PARAM_SIZE
	.align		4
.L_69:
        /*0074*/ 	.byte	0x03, 0x19
        /*0076*/ 	.short	0x0020


	//----- nvinfo : EIATTR_PARAM_CBANK
	.align		4
        /*0078*/ 	.byte	0x04, 0x0a
        /*007a*/ 	.short	(.L_71 - .L_70)
	.align		4
.L_70:
        /*007c*/ 	.word	index@(.nv.constant0._Z8add_normPfS_S_ii)
        /*0080*/ 	.short	0x0380
        /*0082*/ 	.short	0x0020


	//----- nvinfo : EIATTR_SW_WAR
	.align		4
.L_71:
        /*0084*/ 	.byte	0x04, 0x36
        /*0086*/ 	.short	(.L_73 - .L_72)
.L_72:
        /*0088*/ 	.word	0x00000008
.L_73:


//--------------------- .nv.info._Z3addPfS_S_ii   --------------------------
	.section	.nv.info._Z3addPfS_S_ii,"",@"SHT_CUDA_INFO"
	.sectionflags	@""
	.align	4


	//----- nvinfo : EIATTR_CUDA_API_VERSION
	.align		4
        /*0000*/ 	.byte	0x04, 0x37
        /*0002*/ 	.short	(.L_75 - .L_74)
.L_74:
        /*0004*/ 	.word	0x00000082


	//----- nvinfo : EIATTR_KPARAM_INFO
	.align		4
.L_75:
        /*0008*/ 	.byte	0x04, 0x17
        /*000a*/ 	.short	(.L_77 - .L_76)
.L_76:
        /*000c*/ 	.word	0x00000000
        /*0010*/ 	.short	0x0004
        /*0012*/ 	.short	0x001c
        /*0014*/ 	.byte	0x00, 0xf0, 0x11, 0x00


	//----- nvinfo : EIATTR_KPARAM_INFO
	.align		4
.L_77:
        /*0018*/ 	.byte	0x04, 0x17
        /*001a*/ 	.short	(.L_79 - .L_78)
.L_78:
        /*001c*/ 	.word	0x00000000
        /*0020*/ 	.short	0x0003
        /*0022*/ 	.short	0x0018
        /*0024*/ 	.byte	0x00, 0xf0, 0x11, 0x00


	//----- nvinfo : EIATTR_KPARAM_INFO
	.align		4
.L_79:
        /*0028*/ 	.byte	0x04, 0x17
        /*002a*/ 	.short	(.L_81 - .L_80)
.L_80:
        /*002c*/ 	.word	0x00000000
        /*0030*/ 	.short	0x0002
        /*0032*/ 	.short	0x0010
        /*0034*/ 	.byte	0x00, 0xf5, 0x21, 0x00


	//----- nvinfo : EIATTR_KPARAM_INFO
	.align		4
.L_81:
        /*0038*/ 	.byte	0x04, 0x17
        /*003a*/ 	.short	(.L_83 - .L_82)
.L_82:
        /*003c*/ 	.word	0x00000000
        /*0040*/ 	.short	0x0001
        /*0042*/ 	.short	0x0008
        /*0044*/ 	.byte	0x00, 0xf5, 0x21, 0x00


	//----- nvinfo : EIATTR_KPARAM_INFO
	.align		4
.L_83:
        /*0048*/ 	.byte	0x04, 0x17
        /*004a*/ 	.short	(.L_85 - .L_84)
.L_84:
        /*004c*/ 	.word	0x00000000
        /*0050*/ 	.short	0x0000
        /*0052*/ 	.short	0x0000
        /*0054*/ 	.byte	0x00, 0xf5, 0x21, 0x00


	//----- nvinfo : EIATTR_SPARSE_MMA_MASK
	.align		4
.L_85:
        /*0058*/ 	.byte	0x03, 0x50
        /*005a*/ 	.short	0x0000


	//----- nvinfo : EIATTR_MAXREG_COUNT
	.align		4
        /*005c*/ 	.byte	0x03, 0x1b
        /*005e*/ 	.short	0x00ff


	//----- nvinfo : EIATTR_MERCURY_ISA_VERSION
	.align		4
        /*0060*/ 	.byte	0x03, 0x5f
        /*0062*/ 	.short	0x0101


	//----- nvinfo : EIATTR_VRC_CTA_INIT_COUNT
	.align		4
        /*0064*/ 	.byte	0x02, 0x4a
	.zero		1
	.zero		1


	//----- nvinfo : EIATTR_EXIT_INSTR_OFFSETS
	.align		4
        /*0068*/ 	.byte	0x04, 0x1c
        /*006a*/ 	.short	(.L_87 - .L_86)


	//   ....[0]....
.L_86:
        /*006c*/ 	.word	0x000001b0


	//----- nvinfo : EIATTR_CBANK_PARAM_SIZE
	.align		4
.L_87:
        /*0070*/ 	.byte	0x03, 0x19
        /*0072*/ 	.short	0x0020


	//----- nvinfo : EIATTR_PARAM_CBANK
	.align		4
        /*0074*/ 	.byte	0x04, 0x0a
        /*0076*/ 	.short	(.L_89 - .L_88)
	.align		4
.L_88:
        /*0078*/ 	.word	index@(.nv.constant0._Z3addPfS_S_ii)
        /*007c*/ 	.short	0x0380
        /*007e*/ 	.short	0x0020


	//----- nvinfo : EIATTR_SW_WAR
	.align		4
.L_89:
        /*0080*/ 	.byte	0x04, 0x36
        /*0082*/ 	.short	(.L_91 - .L_90)
.L_90:
        /*0084*/ 	.word	0x00000008
.L_91:


//--------------------- .nv.callgraph             --------------------------
	.section	.nv.callgraph,"",@"SHT_CUDA_CALLGRAPH"
	.align	4
	.sectionentsize	8
	.align		4
        /*0000*/ 	.word	0x00000000
	.align		4
        /*0004*/ 	.word	0xffffffff
	.align		4
        /*0008*/ 	.word	0x00000000
	.align		4
        /*000c*/ 	.word	0xfffffffe
	.align		4
        /*0010*/ 	.word	0x00000000
	.align		4
        /*0014*/ 	.word	0xfffffffd
	.align		4
        /*0018*/ 	.word	0x00000000
	.align		4
        /*001c*/ 	.word	0xfffffffc


//--------------------- .text._Z13matmul_kernelPKfS0_Pfiiiiiiiiiiii --------------------------
	.section	.text._Z13matmul_kernelPKfS0_Pfiiiiiiiiiiii,"ax",@progbits
	.align	128
        .global         _Z13matmul_kernelPKfS0_Pfiiiiiiiiiiii
        .type           _Z13matmul_kernelPKfS0_Pfiiiiiiiiiiii,@function
        .size           _Z13matmul_kernelPKfS0_Pfiiiiiiiiiiii,(.L_x_3 - _Z13matmul_kernelPKfS0_Pfiiiiiiiiiiii)
        .other          _Z13matmul_kernelPKfS0_Pfiiiiiiiiiiii,@"STO_CUDA_ENTRY STV_DEFAULT"
_Z13matmul_kernelPKfS0_Pfiiiiiiiiiiii:
.text._Z13matmul_kernelPKfS0_Pfiiiiiiiiiiii:
[----:B------:R-:W-:Y:S01]  /*0000*/  LDC R1, c[0x0][0x37c] ;  /* 0x0000df00ff017b82 */ /* 0x000fe20000000800 */
[----:B------:R-:W1:Y:S07]  /*0010*/  S2R R19, SR_TID.X ;  /* 0x0000000000137919 */ /* 0x000e6e0000002100 */
[----:B------:R-:W2:Y:S01]  /*0020*/  S2UR UR4, SR_CTAID.X ;  /* 0x00000000000479c3 */ /* 0x000ea20000002500 */
[----:B------:R-:W3:Y:S01]  /*0030*/  LDCU.64 UR8, c[0x0][0x358] ;  /* 0x00006b00ff0877ac */ /* 0x000ee20008000a00 */
[----:B------:R-:W4:Y:S01]  /*0040*/  S2R R24, SR_CTAID.Y ;  /* 0x0000000000187919 */ /* 0x000f220000002600 */
[----:B------:R-:W-:-:S05]  /*0050*/  UMOV UR5, 0x400 ;  /* 0x0000040000057882 */ /* 0x000fca0000000000 */
[----:B------:R-:W5:Y:S08]  /*0060*/  LDC.64 R14, c[0x0][0x3a0] ;  /* 0x0000e800ff0e7b82 */ /* 0x000f700000000a00 */
[----:B------:R-:W3:Y:S08]  /*0070*/  S2UR UR6, SR_CgaCtaId ;  /* 0x00000000000679c3 */ /* 0x000ef00000008800 */
[----:B------:R-:W4:Y:S01]  /*0080*/  LDC.64 R12, c[0x0][0x380] ;  /* 0x0000e000ff0c7b82 */ /* 0x000f220000000a00 */
[----:B--2---:R-:W-:Y:S01]  /*0090*/  USHF.L.U32 UR4, UR4, 0x6, URZ ;  /* 0x0000000604047899 */ /* 0x004fe200080006ff */
[----:B-1----:R-:W-:-:S06]  /*00a0*/  SHF.L.U32 R18, R19, 0x2, RZ ;  /* 0x0000000213127819 */ /* 0x002fcc00000006ff */
[----:B------:R-:W1:Y:S01]  /*00b0*/  LDC.64 R10, c[0x0][0x388] ;  /* 0x0000e200ff0a7b82 */ /* 0x000e620000000a00 */
[--C-:B------:R-:W-:Y:S02]  /*00c0*/  SHF.R.U32.HI R3, RZ, 0x2, R19.reuse ;  /* 0x00000002ff037819 */ /* 0x100fe40000011613 */
[----:B------:R-:W-:Y:S02]  /*00d0*/  LOP3.LUT R18, R18, 0x3c, RZ, 0xc0, !PT ;  /* 0x0000003c12127812 */ /* 0x000fe400078ec0ff */
[----:B------:R-:W-:Y:S02]  /*00e0*/  SHF.R.U32.HI R28, RZ, 0x4, R19 ;  /* 0x00000004ff1c7819 */ /* 0x000fe40000011613 */
[--C-:B------:R-:W-:Y:S01]  /*00f0*/  LOP3.LUT R0, R18, 0x14, R3.reuse, 0x78, !PT ;  /* 0x0000001412007812 */ /* 0x100fe200078e7803 */
[----:B---3--:R-:W-:Y:S01]  /*0100*/  ULEA UR5, UR6, UR5, 0x18 ;  /* 0x0000000506057291 */ /* 0x008fe2000f8ec0ff */
[----:B------:R-:W-:Y:S02]  /*0110*/  SGXT.U32 R28, R28, 0x3 ;  /* 0x000000031c1c781a */ /* 0x000fe40000000000 */
[----:B------:R-:W-:-:S02]  /*0120*/  LOP3.LUT R5, R0, 0x8, R3, 0x78, !PT ;  /* 0x0000000800057812 */ /* 0x000fc400078e7803 */
[----:B------:R-:W-:Y:S02]  /*0130*/  LOP3.LUT R25, R28, UR4, RZ, 0xfc, !PT ;  /* 0x000000041c197c12 */ /* 0x000fe4000f8efcff */
[----:B-----5:R-:W-:Y:S02]  /*0140*/  ISETP.GT.AND P0, PT, R14, RZ, PT ;  /* 0x000000ff0e00720c */ /* 0x020fe40003f04270 */
[----:B------:R-:W-:Y:S01]  /*0150*/  SHF.L.U32 R0, R28, 0x6, RZ ;  /* 0x000000061c007819 */ /* 0x000fe200000006ff */
[C---:B------:R-:W-:Y:S01]  /*0160*/  IMAD R3, R25.reuse, R15, R18 ;  /* 0x0000000f19037224 */ /* 0x040fe200078e0212 */
[----:B------:R-:W-:Y:S02]  /*0170*/  LOP3.LUT R26, R25, 0x10, RZ, 0xfc, !PT ;  /* 0x00000010191a7812 */ /* 0x000fe400078efcff */
[----:B------:R-:W-:Y:S01]  /*0180*/  LOP3.LUT R6, R5, R0, RZ, 0xfc, !PT ;  /* 0x0000000005067212 */ /* 0x000fe200078efcff */
[----:B----4-:R-:W-:Y:S01]  /*0190*/  IMAD.WIDE R2, R3, 0x4, R12 ;  /* 0x0000000403027825 */ /* 0x010fe200078e020c */
[----:B------:R-:W-:-:S02]  /*01a0*/  LOP3.LUT R9, R25, 0x8, RZ, 0xfc, !PT ;  /* 0x0000000819097812 */ /* 0x000fc400078efcff */
[----:B------:R-:W-:Y:S01]  /*01b0*/  LEA R6, R6, UR5, 0x2 ;  /* 0x0000000506067c11 */ /* 0x000fe2000f8e10ff */
[-CC-:B------:R-:W-:Y:S01]  /*01c0*/  IMAD R7, R26, R15.reuse, R18.reuse ;  /* 0x0000000f1a077224 */ /* 0x180fe200078e0212 */
[----:B------:R-:W-:Y:S01]  /*01d0*/  LOP3.LUT R22, R25, 0x18, RZ, 0xfc, !PT ;  /* 0x0000001819167812 */ /* 0x000fe200078efcff */
[-CC-:B------:R-:W-:Y:S01]  /*01e0*/  IMAD R5, R9, R15.reuse, R18.reuse ;  /* 0x0000000f09057224 */ /* 0x180fe200078e0212 */
[C---:B------:R-:W-:Y:S01]  /*01f0*/  LOP3.LUT R8, R25.reuse, 0x20, RZ, 0xfc, !PT ;  /* 0x0000002019087812 */ /* 0x040fe200078efcff */
[----:B------:R-:W-:Y:S01]  /*0200*/  @!PT LDS RZ, [RZ] ;  /* 0x00000000fffff984 */ /* 0x000fe20000000800 */
[----:B------:R-:W-:Y:S01]  /*0210*/  @!PT LDS RZ, [RZ] ;  /* 0x00000000fffff984 */ /* 0x000fe20000000800 */
[----:B------:R-:W-:Y:S01]  /*0220*/  @!PT LDS RZ, [RZ] ;  /* 0x00000000fffff984 */ /* 0x000fe20000000800 */
[----:B------:R2:W-:Y:S01]  /*0230*/  LDGSTS.E.BYPASS.128 [R6], desc[UR8][R2.64], P0 ;  /* 0x0000000002067fae */ /* 0x0005e20008181808 */
[C---:B------:R-:W-:Y:S01]  /*0240*/  LOP3.LUT R27, R25.reuse, 0x28, RZ, 0xfc, !PT ;  /* 0x00000028191b7812 */ /* 0x040fe200078efcff */
[----:B------:R-:W-:Y:S01]  /*0250*/  IMAD R17, R22, R15, R18 ;  /* 0x0000000f16117224 */ /* 0x000fe200078e0212 */
[----:B------:R-:W-:Y:S01]  /*0260*/  LOP3.LUT R29, R25, 0x30, RZ, 0xfc, !PT ;  /* 0x00000030191d7812 */ /* 0x000fe200078efcff */
[----:B------:R-:W-:Y:S01]  /*0270*/  IMAD.WIDE R4, R5, 0x4, R12 ;  /* 0x0000000405047825 */ /* 0x000fe200078e020c */
[----:B------:R-:W-:-:S02]  /*0280*/  LOP3.LUT R23, R25, 0x38, RZ, 0xfc, !PT ;  /* 0x0000003819177812 */ /* 0x000fc400078efcff */
[----:B------:R-:W-:Y:S01]  /*0290*/  SHF.R.U32.HI R19, RZ, 0x1, R19 ;  /* 0x00000001ff137819 */ /* 0x000fe20000011613 */
[--C-:B------:R-:W-:Y:S01]  /*02a0*/  IMAD.WIDE R16, R17, 0x4, R12.reuse ;  /* 0x0000000411107825 */ /* 0x100fe200078e020c */
[----:B------:R-:W-:Y:S01]  /*02b0*/  LDGSTS.E.BYPASS.128 [R6+0x800], desc[UR8][R4.64], P0 ;  /* 0x0080000004067fae */ /* 0x000fe20008181808 */
[----:B------:R-:W-:Y:S02]  /*02c0*/  LEA R24, R24, R18, 0x6 ;  /* 0x0000001218187211 */ /* 0x000fe400078e30ff */
[----:B--2---:R-:W-:Y:S01]  /*02d0*/  IMAD.WIDE R2, R7, 0x4, R12 ;  /* 0x0000000407027825 */ /* 0x004fe200078e020c */
[----:B------:R-:W-:Y:S01]  /*02e0*/  LOP3.LUT R19, R18, 0x18, R19, 0x78, !PT ;  /* 0x0000001812137812 */ /* 0x000fe200078e7813 */
[----:B------:R-:W2:Y:S01]  /*02f0*/  LDC R7, c[0x0][0x3a8] ;  /* 0x0000ea00ff077b82 */ /* 0x000ea20000000800 */
[----:B------:R-:W-:Y:S01]  /*0300*/  ISETP.GT.AND P1, PT, R14, 0x40, PT ;  /* 0x000000400e00780c */ /* 0x000fe20003f24270 */
[----:B------:R-:W-:Y:S01]  /*0310*/  IMAD R21, R8, R15, R18 ;  /* 0x0000000f08157224 */ /* 0x000fe200078e0212 */
[----:B------:R-:W-:Y:S01]  /*0320*/  LDGSTS.E.BYPASS.128 [R6+0x1000], desc[UR8][R2.64], P0 ;  /* 0x0100000002067fae */ /* 0x000fe20008181808 */
[----:B------:R-:W-:-:S02]  /*0330*/  LOP3.LUT R0, R19, R0, RZ, 0xfc, !PT ;  /* 0x0000000013007212 */ /* 0x000fc400078efcff */
[----:B------:R-:W-:Y:S01]  /*0340*/  IMAD.WIDE R20, R21, 0x4, R12 ;  /* 0x0000000415147825 */ /* 0x000fe200078e020c */
[----:B------:R3:W-:Y:S01]  /*0350*/  LDGSTS.E.BYPASS.128 [R6+0x1800], desc[UR8][R16.64], P0 ;  /* 0x0180000010067fae */ /* 0x0007e20008181808 */
[----:B------:R-:W-:-:S03]  /*0360*/  LEA R0, R0, UR5, 0x2 ;  /* 0x0000000500007c11 */ /* 0x000fc6000f8e10ff */
[----:B------:R2:W-:Y:S01]  /*0370*/  LDGSTS.E.BYPASS.128 [R6+0x2000], desc[UR8][R20.64], P0 ;  /* 0x0200000014067fae */ /* 0x0005e20008181808 */
[----:B---3--:R-:W-:Y:S01]  /*0380*/  LOP3.LUT R16, R18, 0x40, RZ, 0xfc, !PT ;  /* 0x0000004012107812 */ /* 0x008fe200078efcff */
[----:B------:R-:W-:-:S04]  /*0390*/  IMAD R17, R27, R15, R18 ;  /* 0x0000000f1b117224 */ /* 0x000fc800078e0212 */
[-CC-:B------:R-:W-:Y:S01]  /*03a0*/  IMAD R5, R9, R15.reuse, R16.reuse ;  /* 0x0000000f09057224 */ /* 0x180fe200078e0210 */
[----:B--2---:R-:W-:Y:S01]  /*03b0*/  SHF.L.U32 R20, R7, 0x3, RZ ;  /* 0x0000000307147819 */ /* 0x004fe200000006ff */
[-CC-:B------:R-:W-:Y:S02]  /*03c0*/  IMAD R4, R8, R15.reuse, R16.reuse ;  /* 0x0000000f08047224 */ /* 0x180fe400078e0210 */
[-CC-:B------:R-:W-:Y:S02]  /*03d0*/  IMAD R21, R27, R15.reuse, R16.reuse ;  /* 0x0000000f1b157224 */ /* 0x180fe400078e0210 */
[-CC-:B------:R-:W-:Y:S02]  /*03e0*/  IMAD R25, R25, R15.reuse, R16.reuse ;  /* 0x0000000f19197224 */ /* 0x180fe400078e0210 */
[-CC-:B------:R-:W-:Y:S02]  /*03f0*/  IMAD R9, R26, R15.reuse, R16.reuse ;  /* 0x0000000f1a097224 */ /* 0x180fe400078e0210 */
[----:B------:R-:W-:-:S02]  /*0400*/  IMAD R3, R22, R15, R16 ;  /* 0x0000000f16037224 */ /* 0x000fc400078e0210 */
[CC--:B------:R-:W-:Y:S02]  /*0410*/  IMAD R27, R29.reuse, R15.reuse, R18 ;  /* 0x0000000f1d1b7224 */ /* 0x0c0fe400078e0212 */
[-CC-:B------:R-:W-:Y:S02]  /*0420*/  IMAD R2, R29, R15.reuse, R16.reuse ;  /* 0x0000000f1d027224 */ /* 0x180fe400078e0210 */
[CC--:B------:R-:W-:Y:S02]  /*0430*/  IMAD R8, R23.reuse, R15.reuse, R16 ;  /* 0x0000000f17087224 */ /* 0x0c0fe400078e0210 */
[----:B------:R-:W-:Y:S02]  /*0440*/  IMAD R15, R23, R15, R18 ;  /* 0x0000000f170f7224 */ /* 0x000fe400078e0212 */
[----:B------:R-:W-:-:S04]  /*0450*/  IMAD.WIDE R16, R17, 0x4, R12 ;  /* 0x0000000411107825 */ /* 0x000fc800078e020c */
[----:B------:R-:W-:Y:S01]  /*0460*/  IMAD.WIDE R18, R15, 0x4, R12 ;  /* 0x000000040f127825 */ /* 0x000fe200078e020c */
[----:B------:R2:W-:Y:S03]  /*0470*/  LDGSTS.E.BYPASS.128 [R6+0x2800], desc[UR8][R16.64], P0 ;  /* 0x0280000010067fae */ /* 0x0005e60008181808 */
[----:B------:R-:W-:Y:S02]  /*0480*/  IMAD R15, R28, R7, R20 ;  /* 0x000000071c0f7224 */ /* 0x000fe400078e0214 */
[----:B------:R-:W-:-:S03]  /*0490*/  IMAD.WIDE R22, R27, 0x4, R12 ;  /* 0x000000041b167825 */ /* 0x000fc600078e020c */
[----:B------:R-:W-:Y:S01]  /*04a0*/  IADD3 R29, PT, PT, R20, R15, RZ ;  /* 0x0000000f141d7210 */ /* 0x000fe20007ffe0ff */
[----:B------:R-:W-:Y:S01]  /*04b0*/  IMAD R27, R28, R7, R24 ;  /* 0x000000071c1b7224 */ /* 0x000fe200078e0218 */
[----:B------:R-:W-:Y:S01]  /*04c0*/  LDGSTS.E.BYPASS.128 [R6+0x3000], desc[UR8][R22.64], P0 ;  /* 0x0300000016067fae */ /* 0x000fe20008181808 */
[----:B------:R-:W-:Y:S02]  /*04d0*/  IADD3 R15, PT, PT, R24, R15, RZ ;  /* 0x0000000f180f7210 */ /* 0x000fe40007ffe0ff */
[--C-:B-1----:R-:W-:Y:S01]  /*04e0*/  IMAD.WIDE R26, R27, 0x4, R10.reuse ;  /* 0x000000041b1a7825 */ /* 0x102fe200078e020a */
[----:B------:R1:W-:Y:S01]  /*04f0*/  LDGSTS.E.BYPASS.128 [R6+0x3800], desc[UR8][R18.64], P0 ;  /* 0x0380000012067fae */ /* 0x0003e20008181808 */
[----:B------:R-:W-:Y:S02]  /*0500*/  LOP3.LUT R28, R28, 0x40, RZ, 0xfc, !PT ;  /* 0x000000401c1c7812 */ /* 0x000fe400078efcff */
[----:B--2---:R-:W-:Y:S01]  /*0510*/  IMAD.WIDE R16, R15, 0x4, R10 ;  /* 0x000000040f107825 */ /* 0x004fe200078e020a */
[----:B------:R-:W0:Y:S04]  /*0520*/  LDGDEPBAR ;  /* 0x00000000000079af */ /* 0x000e280000000000 */
[----:B------:R2:W-:Y:S01]  /*0530*/  LDGSTS.E.BYPASS.128 [R0+0x8000], desc[UR8][R26.64], P0 ;  /* 0x080000001a007fae */ /* 0x0005e20008181808 */
[----:B-1----:R-:W-:-:S03]  /*0540*/  IADD3 R19, PT, PT, R20, R29, RZ ;  /* 0x0000001d14137210 */ /* 0x002fc60007ffe0ff */
[----:B------:R1:W-:Y:S01]  /*0550*/  LDGSTS.E.BYPASS.128 [R0+0x8800], desc[UR8][R16.64], P0 ;  /* 0x0880000010007fae */ /* 0x0003e20008181808 */
[----:B------:R-:W-:Y:S02]  /*0560*/  IADD3 R29, PT, PT, R24, R29, RZ ;  /* 0x0000001d181d7210 */ /* 0x000fe40007ffe0ff */
[-C--:B------:R-:W-:Y:S02]  /*0570*/  IADD3 R15, PT, PT, R20, R19.reuse, RZ ;  /* 0x00000013140f7210 */ /* 0x080fe40007ffe0ff */
[----:B------:R-:W-:Y:S01]  /*0580*/  IADD3 R23, PT, PT, R24, R19, RZ ;  /* 0x0000001318177210 */ /* 0x000fe20007ffe0ff */
[--C-:B------:R-:W-:Y:S01]  /*0590*/  IMAD.WIDE R18, R29, 0x4, R10.reuse ;  /* 0x000000041d127825 */ /* 0x100fe200078e020a */
[-C--:B------:R-:W-:Y:S02]  /*05a0*/  IADD3 R29, PT, PT, R20, R15.reuse, RZ ;  /* 0x0000000f141d7210 */ /* 0x080fe40007ffe0ff */
[----:B------:R-:W-:Y:S01]  /*05b0*/  IADD3 R14, PT, PT, R24, R15, RZ ;  /* 0x0000000f180e7210 */ /* 0x000fe20007ffe0ff */
[--C-:B------:R-:W-:Y:S01]  /*05c0*/  IMAD.WIDE R22, R23, 0x4, R10.reuse ;  /* 0x0000000417167825 */ /* 0x100fe200078e020a */
[-C--:B------:R-:W-:Y:S01]  /*05d0*/  IADD3 R15, PT, PT, R20, R29.reuse, RZ ;  /* 0x0000001d140f7210 */ /* 0x080fe20007ffe0ff */
[----:B------:R3:W-:Y:S01]  /*05e0*/  LDGSTS.E.BYPASS.128 [R0+0x9000], desc[UR8][R18.64], P0 ;  /* 0x0900000012007fae */ /* 0x0007e20008181808 */
[----:B------:R-:W-:Y:S01]  /*05f0*/  IADD3 R29, PT, PT, R24, R29, RZ ;  /* 0x0000001d181d7210 */ /* 0x000fe20007ffe0ff */
[--C-:B--2---:R-:W-:Y:S01]  /*0600*/  IMAD.WIDE R26, R14, 0x4, R10.reuse ;  /* 0x000000040e1a7825 */ /* 0x104fe200078e020a */
[CC--:B-1----:R-:W-:Y:S01]  /*0610*/  IADD3 R17, PT, PT, R24.reuse, R15.reuse, RZ ;  /* 0x0000000f18117210 */ /* 0x0c2fe20007ffe0ff */
[----:B------:R1:W-:Y:S04]  /*0620*/  LDGSTS.E.BYPASS.128 [R0+0x9800], desc[UR8][R22.64], P0 ;  /* 0x0980000016007fae */ /* 0x0003e80008181808 */
[----:B------:R-:W-:Y:S01]  /*0630*/  IMAD.WIDE R16, R17, 0x4, R10 ;  /* 0x0000000411107825 */ /* 0x000fe200078e020a */
[----:B------:R2:W-:Y:S01]  /*0640*/  LDGSTS.E.BYPASS.128 [R0+0xa000], desc[UR8][R26.64], P0 ;  /* 0x0a0000001a007fae */ /* 0x0005e20008181808 */
[----:B---3--:R-:W-:-:S02]  /*0650*/  IADD3 R19, PT, PT, R24, R15, R20 ;  /* 0x0000000f18137210 */ /* 0x008fc40007ffe014 */
[----:B------:R-:W-:-:S04]  /*0660*/  IMAD.WIDE R14, R29, 0x4, R10 ;  /* 0x000000041d0e7825 */ /* 0x000fc800078e020a */
[----:B------:R-:W-:Y:S01]  /*0670*/  IMAD.WIDE R18, R19, 0x4, R10 ;  /* 0x0000000413127825 */ /* 0x000fe200078e020a */
[----:B------:R3:W-:Y:S03]  /*0680*/  LDGSTS.E.BYPASS.128 [R0+0xa800], desc[UR8][R14.64], P0 ;  /* 0x0a8000000e007fae */ /* 0x0007e60008181808 */
[----:B------:R-:W-:Y:S01]  /*0690*/  IMAD R29, R28, R7, R20 ;  /* 0x000000071c1d7224 */ /* 0x000fe200078e0214 */
[----:B------:R-:W-:Y:S01]  /*06a0*/  LDGSTS.E.BYPASS.128 [R0+0xb000], desc[UR8][R16.64], P0 ;  /* 0x0b00000010007fae */ /* 0x000fe20008181808 */
[----:B-1----:R-:W-:-:S03]  /*06b0*/  IMAD.WIDE R22, R25, 0x4, R12 ;  /* 0x0000000419167825 */ /* 0x002fc600078e020c */
[----:B------:R1:W-:Y:S01]  /*06c0*/  LDGSTS.E.BYPASS.128 [R0+0xb800], desc[UR8][R18.64], P0 ;  /* 0x0b80000012007fae */ /* 0x0003e20008181808 */
[----:B------:R-:W-:Y:S01]  /*06d0*/  IADD3 R25, PT, PT, R20, R29, RZ ;  /* 0x0000001d14197210 */ /* 0x000fe20007ffe0ff */
[----:B------:R-:W-:Y:S01]  /*06e0*/  IMAD R7, R28, R7, R24 ;  /* 0x000000071c077224 */ /* 0x000fe200078e0218 */
[----:B------:R-:W-:Y:S01]  /*06f0*/  IADD3 R29, PT, PT, R24, R29, RZ ;  /* 0x0000001d181d7210 */ /* 0x000fe20007ffe0ff */
[----:B------:R-:W0:Y:S01]  /*0700*/  LDGDEPBAR ;  /* 0x00000000000079af */ /* 0x000e220000000000 */
[-C--:B------:R-:W-:Y:S01]  /*0710*/  IADD3 R28, PT, PT, R20, R25.reuse, RZ ;  /* 0x00000019141c7210 */ /* 0x080fe20007ffe0ff */
[--C-:B--2---:R-:W-:Y:S01]  /*0720*/  IMAD.WIDE R26, R5, 0x4, R12.reuse ;  /* 0x00000004051a7825 */ /* 0x104fe200078e020c */
[----:B------:R-:W-:Y:S01]  /*0730*/  IADD3 R25, PT, PT, R24, R25, RZ ;  /* 0x0000001918197210 */ /* 0x000fe20007ffe0ff */
[----:B------:R-:W-:Y:S02]  /*0740*/  BAR.SYNC.DEFER_BLOCKING 0x0 ;  /* 0x0000000000007b1d */ /* 0x000fe40000010000 */
[----:B---3--:R-:W-:-:S04]  /*0750*/  IMAD.WIDE R14, R9, 0x4, R12 ;  /* 0x00000004090e7825 */ /* 0x008fc800078e020c */
[----:B-1----:R-:W-:-:S04]  /*0760*/  IMAD.WIDE R18, R21, 0x4, R12 ;  /* 0x0000000415127825 */ /* 0x002fc800078e020c */
[----:B------:R-:W-:-:S04]  /*0770*/  IMAD.WIDE R16, R3, 0x4, R12 ;  /* 0x0000000403107825 */ /* 0x000fc800078e020c */
[----:B------:R-:W-:-:S04]  /*0780*/  IMAD.WIDE R4, R4, 0x4, R12 ;  /* 0x0000000404047825 */ /* 0x000fc800078e020c */
[----:B------:R-:W-:-:S04]  /*0790*/  IMAD.WIDE R2, R2, 0x4, R12 ;  /* 0x0000000402027825 */ /* 0x000fc800078e020c */
[----:B------:R-:W-:Y:S01]  /*07a0*/  IMAD.WIDE R8, R8, 0x4, R12 ;  /* 0x0000000408087825 */ /* 0x000fe200078e020c */
[----:B------:R-:W-:Y:S01]  /*07b0*/  IADD3 R13, PT, PT, R24, R28, RZ ;  /* 0x0000001c180d7210 */ /* 0x000fe20007ffe0ff */
[----:B------:R-:W-:Y:S01]  /*07c0*/  @!PT LDS RZ, [RZ] ;  /* 0x00000000fffff984 */ /* 0x000fe20000000800 */
[----:B------:R-:W-:Y:S01]  /*07d0*/  @!PT LDS RZ, [RZ] ;  /* 0x00000000fffff984 */ /* 0x000fe20000000800 */
[----:B------:R-:W-:Y:S01]  /*07e0*/  @!PT LDS RZ, [RZ] ;  /* 0x00000000fffff984 */ /* 0x000fe20000000800 */
[----:B------:R1:W-:Y:S04]  /*07f0*/  LDGSTS.E.BYPASS.128 [R6+0x4000], desc[UR8][R22.64], P1 ;  /* 0x0400000016067fae */ /* 0x0003e80008981808 */
[----:B------:R2:W-:Y:S01]  /*0800*/  LDGSTS.E.BYPASS.128 [R6+0x4800], desc[UR8][R26.64], P1 ;  /* 0x048000001a067fae */ /* 0x0005e20008981808 */
[----:B------:R-:W-:-:S03]  /*0810*/  IMAD.WIDE R12, R13, 0x4, R10 ;  /* 0x000000040d0c7825 */ /* 0x000fc600078e020a */
[----:B------:R-:W-:Y:S01]  /*0820*/  LDGSTS.E.BYPASS.128 [R6+0x5000], desc[UR8][R14.64], P1 ;  /* 0x050000000e067fae */ /* 0x000fe20008981808 */
[----:B-1----:R-:W-:-:S03]  /*0830*/  IADD3 R23, PT, PT, R20, R28, RZ ;  /* 0x0000001c14177210 */ /* 0x002fc60007ffe0ff */
[----:B------:R-:W-:Y:S01]  /*0840*/  LDGSTS.E.BYPASS.128 [R6+0x5800], desc[UR8][R16.64], P1 ;  /* 0x0580000010067fae */ /* 0x000fe20008981808 */
[--C-:B------:R-:W-:Y:S01]  /*0850*/  IMAD.WIDE R28, R29, 0x4, R10.reuse ;  /* 0x000000041d1c7825 */ /* 0x100fe200078e020a */
[-C--:B------:R-:W-:Y:S02]  /*0860*/  IADD3 R21, PT, PT, R20, R23.reuse, RZ ;  /* 0x0000001714157210 */ /* 0x080fe40007ffe0ff */
[----:B------:R1:W-:Y:S01]  /*0870*/  LDGSTS.E.BYPASS.128 [R6+0x6000], desc[UR8][R4.64], P1 ;  /* 0x0600000004067fae */ /* 0x0003e20008981808 */
[----:B------:R-:W-:Y:S02]  /*0880*/  IADD3 R23, PT, PT, R24, R23, RZ ;  /* 0x0000001718177210 */ /* 0x000fe40007ffe0ff */
[-C--:B--2---:R-:W-:Y:S01]  /*0890*/  IADD3 R27, PT, PT, R20, R21.reuse, RZ ;  /* 0x00000015141b7210 */ /* 0x084fe20007ffe0ff */
[----:B------:R-:W-:Y:S01]  /*08a0*/  LDGSTS.E.BYPASS.128 [R6+0x6800], desc[UR8][R18.64], P1 ;  /* 0x0680000012067fae */ /* 0x000fe20008981808 */
[C---:B------:R-:W-:Y:S01]  /*08b0*/  IADD3 R21, PT, PT, R24.reuse, R21, RZ ;  /* 0x0000001518157210 */ /* 0x040fe20007ffe0ff */
[----:B------:R-:W-:Y:S01]  /*08c0*/  IMAD.WIDE R22, R23, 0x4, R10 ;  /* 0x0000000417167825 */ /* 0x000fe200078e020a */
[CC--:B------:R-:W-:Y:S01]  /*08d0*/  IADD3 R20, PT, PT, R24.reuse, R27.reuse, R20 ;  /* 0x0000001b18147210 */ /* 0x0c0fe20007ffe014 */
[----:B------:R-:W-:Y:S01]  /*08e0*/  LDGSTS.E.BYPASS.128 [R6+0x7000], desc[UR8][R2.64], P1 ;  /* 0x0700000002067fae */ /* 0x000fe20008981808 */
[----:B------:R-:W-:Y:S01]  /*08f0*/  IADD3 R24, PT, PT, R24, R27, RZ ;  /* 0x0000001b18187210 */ /* 0x000fe20007ffe0ff */
[----:B------:R-:W-:-:S02]  /*0900*/  IMAD.WIDE R26, R7, 0x4, R10 ;  /* 0x00000004071a7825 */ /* 0x000fc400078e020a */
[----:B------:R-:W-:Y:S02]  /*0910*/  LDGSTS.E.BYPASS.128 [R6+0x7800], desc[UR8][R8.64], P1 ;  /* 0x0780000008067fae */ /* 0x000fe40008981808 */
[--C-:B-1----:R-:W-:Y:S02]  /*0920*/  IMAD.WIDE R4, R25, 0x4, R10.reuse ;  /* 0x0000000419047825 */ /* 0x102fe400078e020a */
[----:B------:R-:W0:Y:S02]  /*0930*/  LDGDEPBAR ;  /* 0x00000000000079af */ /* 0x000e240000000000 */
[--C-:B------:R-:W-:Y:S02]  /*0940*/  IMAD.WIDE R14, R21, 0x4, R10.reuse ;  /* 0x00000004150e7825 */ /* 0x100fe400078e020a */
[----:B------:R-:W-:Y:S02]  /*0950*/  LDGSTS.E.BYPASS.128 [R0+0xc000], desc[UR8][R26.64], P1 ;  /* 0x0c0000001a007fae */ /* 0x000fe40008981808 */
[----:B------:R-:W-:-:S02]  /*0960*/  IMAD.WIDE R24, R24, 0x4, R10 ;  /* 0x0000000418187825 */ /* 0x000fc400078e020a */
[----:B------:R-:W-:Y:S02]  /*0970*/  LDGSTS.E.BYPASS.128 [R0+0xc800], desc[UR8][R28.64], P1 ;  /* 0x0c8000001c007fae */ /* 0x000fe40008981808 */
[----:B------:R-:W-:Y:S02]  /*0980*/  IMAD.WIDE R20, R20, 0x4, R10 ;  /* 0x0000000414147825 */ /* 0x000fe400078e020a */
[----:B------:R-:W-:Y:S04]  /*0990*/  LDGSTS.E.BYPASS.128 [R0+0xd000], desc[UR8][R4.64], P1 ;  /* 0x0d00000004007fae */ /* 0x000fe80008981808 */
[----:B------:R-:W-:Y:S04]  /*09a0*/  LDGSTS.E.BYPASS.128 [R0+0xd800], desc[UR8][R12.64], P1 ;  /* 0x0d8000000c007fae */ /* 0x000fe80008981808 */
[----:B------:R-:W-:Y:S04]  /*09b0*/  LDGSTS.E.BYPASS.128 [R0+0xe000], desc[UR8][R22.64], P1 ;  /* 0x0e00000016007fae */ /* 0x000fe80008981808 */
[----:B------:R-:W-:Y:S04]  /*09c0*/  LDGSTS.E.BYPASS.128 [R0+0xe800], desc[UR8][R14.64], P1 ;  /* 0x0e8000000e007fae */ /* 0x000fe80008981808 */
[----:B------:R-:W-:Y:S04]  /*09d0*/  LDGSTS.E.BYPASS.128 [R0+0xf000], desc[UR8][R24.64], P1 ;  /* 0x0f00000018007fae */ /* 0x000fe80008981808 */
[----:B------:R-:W-:Y:S04]  /*09e0*/  LDGSTS.E.BYPASS.128 [R0+0xf800], desc[UR8][R20.64], P1 ;  /* 0x0f80000014007fae */ /* 0x000fe80008981808 */
[----:B------:R-:W0:Y:S01]  /*09f0*/  LDGDEPBAR ;  /* 0x00000000000079af */ /* 0x000e220000000000 */
[----:B------:R-:W-:-:S04]  /*0a00*/  DEPBAR.LE SB0, 0x2 ;  /* 0x000080800000791a */ /* 0x000fc80000000000 */
[----:B------:R-:W-:Y:S06]  /*0a10*/  BAR.SYNC.DEFER_BLOCKING 0x0 ;  /* 0x0000000000007b1d */ /* 0x000fec0000010000 */
[----:B------:R-:W-:Y:S05]  /*0a20*/  EXIT ;  /* 0x000000000000794d */ /* 0x000fea0003800000 */
.L_x_0:
[----:B------:R-:W-:-:S00]  /*0a30*/  BRA `(.L_x_0) ;  /* 0xfffffffc00fc7947 */ /* 0x000fc0000383ffff */
[----:B------:R-:W-:-:S00]  /*0a40*/  NOP ;  /* 0x0000000000007918 */ /* 0x000fc00000000000 */
        /* <DEDUP_REMOVED lines=11> */
.L_x_3:


//--------------------- .text._Z8add_normPfS_S_ii --------------------------
	.section	.text._Z8add_normPfS_S_ii,"ax",@progbits
	.align	128
        .global         _Z8add_normPfS_S_ii
        .type           _Z8add_normPfS_S_ii,@function
        .size           _Z8add_normPfS_S_ii,(.L_x_4 - _Z8add_normPfS_S_ii)
        .other          _Z8add_normPfS_S_ii,@"STO_CUDA_ENTRY STV_DEFAULT"
_Z8add_normPfS_S_ii:
.text._Z8add_normPfS_S_ii:
[----:B------:R-:W-:Y:S01]  /*0000*/  LDC R1, c[0x0][0x37c] ;  /* 0x0000df00ff017b82 */ /* 0x000fe20000000800 */
[----:B------:R-:W0:Y:S07]  /*0010*/  S2R R0, SR_TID.X ;  /* 0x0000000000007919 */ /* 0x000e2e0000002100 */
[----:B------:R-:W0:Y:S01]  /*0020*/  S2UR UR4, SR_CTAID.X ;  /* 0x00000000000479c3 */ /* 0x000e220000002500 */
[----:B------:R-:W1:Y:S07]  /*0030*/  LDCU UR5, c[0x0][0x398] ;  /* 0x00007300ff0577ac */ /* 0x000e6e0008000800 */
[----:B------:R-:W0:Y:S02]  /*0040*/  LDC R9, c[0x0][0x360] ;  /* 0x0000d800ff097b82 */ /* 0x000e240000000800 */
[----:B0-----:R-:W-:-:S05]  /*0050*/  IMAD R9, R9, UR4, R0 ;  /* 0x0000000409097c24 */ /* 0x001fca000f8e0200 */
[----:B-1----:R-:W-:-:S13]  /*0060*/  ISETP.GE.AND P0, PT, R9, UR5, PT ;  /* 0x0000000509007c0c */ /* 0x002fda000bf06270 */
[----:B------:R-:W-:Y:S05]  /*0070*/  @P0 EXIT ;  /* 0x000000000000094d */ /* 0x000fea0003800000 */
[----:B------:R-:W0:Y:S01]  /*0080*/  LDC.64 R2, c[0x0][0x380] ;  /* 0x0000e000ff027b82 */ /* 0x000e220000000a00 */
[----:B------:R-:W1:Y:S07]  /*0090*/  LDCU.64 UR4, c[0x0][0x358] ;  /* 0x00006b00ff0477ac */ /* 0x000e6e0008000a00 */
[----:B------:R-:W2:Y:S08]  /*00a0*/  LDC.64 R4, c[0x0][0x388] ;  /* 0x0000e200ff047b82 */ /* 0x000eb00000000a00 */
[----:B------:R-:W3:Y:S01]  /*00b0*/  LDC.64 R6, c[0x0][0x390] ;  /* 0x0000e400ff067b82 */ /* 0x000ee20000000a00 */
[----:B0-----:R-:W-:-:S06]  /*00c0*/  IMAD.WIDE R2, R9, 0x4, R2 ;  /* 0x0000000409027825 */ /* 0x001fcc00078e0202 */
[----:B-1----:R-:W4:Y:S01]  /*00d0*/  LDG.E R2, desc[UR4][R2.64] ;  /* 0x0000000402027981 */ /* 0x002f22000c1e1900 */
[----:B--2---:R-:W-:-:S06]  /*00e0*/  IMAD.WIDE R4, R9, 0x4, R4 ;  /* 0x0000000409047825 */ /* 0x004fcc00078e0204 */
[----:B------:R-:W4:Y:S01]  /*00f0*/  LDG.E R5, desc[UR4][R4.64] ;  /* 0x0000000404057981 */ /* 0x000f22000c1e1900 */
[----:B---3--:R-:W-:-:S04]  /*0100*/  IMAD.WIDE R6, R9, 0x4, R6 ;  /* 0x0000000409067825 */ /* 0x008fc800078e0206 */
[----:B----4-:R-:W-:-:S05]  /*0110*/  FADD R9, R2, R5 ;  /* 0x0000000502097221 */ /* 0x010fca0000000000 */
[----:B------:R-:W-:Y:S01]  /*0120*/  STG.E desc[UR4][R6.64], R9 ;  /* 0x0000000906007986 */ /* 0x000fe2000c101904 */
[----:B------:R-:W-:Y:S05]  /*0130*/  EXIT ;  /* 0x000000000000794d */ /* 0x000fea0003800000 */
.L_x_1:
        /* <DEDUP_REMOVED lines=12> */
.L_x_4:


//--------------------- .text._Z3addPfS_S_ii      --------------------------
	.section	.text._Z3addPfS_S_ii,"ax",@progbits
	.align	128
        .global         _Z3addPfS_S_ii
        .type           _Z3addPfS_S_ii,@function
        .size           _Z3addPfS_S_ii,(.L_x_5 - _Z3addPfS_S_ii)
        .other          _Z3addPfS_S_ii,@"STO_CUDA_ENTRY STV_DEFAULT"
_Z3addPfS_S_ii:
.text._Z3addPfS_S_ii:
[----:B------:R-:W-:Y:S01]  /*0000*/  LDC R1, c[0x0][0x37c] ;  /* 0x0000df00ff017b82 */ /* 0x000fe20000000800 */
[----:B------:R-:W0:Y:S07]  /*0010*/  S2R R0, SR_TID.X ;  /* 0x0000000000007919 */ /* 0x000e2e0000002100 */
[----:B------:R-:W1:Y:S01]  /*0020*/  LDC.64 R20, c[0x0][0x380] ;  /* 0x0000e000ff147b82 */ /* 0x000e620000000a00 */
[----:B------:R-:W2:Y:S01]  /*0030*/  LDCU.64 UR4, c[0x0][0x358] ;  /* 0x00006b00ff0477ac */ /* 0x000ea20008000a00 */
[----:B------:R-:W3:Y:S06]  /*0040*/  S2R R3, SR_CTAID.X ;  /* 0x0000000000037919 */ /* 0x000eec0000002500 */
[----:B------:R-:W4:Y:S01]  /*0050*/  LDC.64 R22, c[0x0][0x388] ;  /* 0x0000e200ff167b82 */ /* 0x000f220000000a00 */
[----:B0-----:R-:W-:-:S04]  /*0060*/  SHF.L.U32 R0, R0, 0x2, RZ ;  /* 0x0000000200007819 */ /* 0x001fc800000006ff */
[----:B------:R-:W-:-:S04]  /*0070*/  LOP3.LUT R0, R0, 0x1fc, RZ, 0xc0, !PT ;  /* 0x000001fc00007812 */ /* 0x000fc800078ec0ff */
[----:B---3--:R-:W-:Y:S02]  /*0080*/  LEA R0, R3, R0, 0xa ;  /* 0x0000000003007211 */ /* 0x008fe400078e50ff */
[----:B------:R-:W0:Y:S03]  /*0090*/  LDC.64 R2, c[0x0][0x390] ;  /* 0x0000e400ff027b82 */ /* 0x000e260000000a00 */
[----:B-1----:R-:W-:-:S04]  /*00a0*/  IMAD.WIDE R20, R0, 0x4, R20 ;  /* 0x0000000400147825 */ /* 0x002fc800078e0214 */
[C---:B----4-:R-:W-:Y:S01]  /*00b0*/  IMAD.WIDE R22, R0.reuse, 0x4, R22 ;  /* 0x0000000400167825 */ /* 0x050fe200078e0216 */
[----:B--2---:R-:W2:Y:S04]  /*00c0*/  LDG.E.128 R12, desc[UR4][R20.64] ;  /* 0x00000004140c7981 */ /* 0x004ea8000c1e1d00 */
[----:B------:R-:W2:Y:S04]  /*00d0*/  LDG.E.128 R16, desc[UR4][R22.64] ;  /* 0x0000000416107981 */ /* 0x000ea8000c1e1d00 */
[----:B------:R-:W3:Y:S04]  /*00e0*/  LDG.E.128 R4, desc[UR4][R20.64+0x800] ;  /* 0x0008000414047981 */ /* 0x000ee8000c1e1d00 */
[----:B------:R-:W3:Y:S01]  /*00f0*/  LDG.E.128 R8, desc[UR4][R22.64+0x800] ;  /* 0x0008000416087981 */ /* 0x000ee2000c1e1d00 */
[----:B0-----:R-:W-:-:S04]  /*0100*/  IMAD.WIDE R2, R0, 0x4, R2 ;  /* 0x0000000400027825 */ /* 0x001fc800078e0202 */
[----:B--2---:R-:W-:Y:S01]  /*0110*/  FADD R12, R12, R16 ;  /* 0x000000100c0c7221 */ /* 0x004fe20000000000 */
[----:B------:R-:W-:Y:S01]  /*0120*/  FADD R13, R13, R17 ;  /* 0x000000110d0d7221 */ /* 0x000fe20000000000 */
[----:B------:R-:W-:Y:S01]  /*0130*/  FADD R14, R14, R18 ;  /* 0x000000120e0e7221 */ /* 0x000fe20000000000 */
[----:B------:R-:W-:Y:S01]  /*0140*/  FADD R15, R15, R19 ;  /* 0x000000130f0f7221 */ /* 0x000fe20000000000 */
[----:B---3--:R-:W-:Y:S01]  /*0150*/  FADD R4, R4, R8 ;  /* 0x0000000804047221 */ /* 0x008fe20000000000 */
[----:B------:R-:W-:Y:S01]  /*0160*/  FADD R5, R5, R9 ;  /* 0x0000000905057221 */ /* 0x000fe20000000000 */
[----:B------:R-:W-:Y:S01]  /*0170*/  FADD R6, R6, R10 ;  /* 0x0000000a06067221 */ /* 0x000fe20000000000 */
[----:B------:R-:W-:Y:S01]  /*0180*/  FADD R7, R7, R11 ;  /* 0x0000000b07077221 */ /* 0x000fe20000000000 */
[----:B------:R-:W-:Y:S04]  /*0190*/  STG.E.128 desc[UR4][R2.64], R12 ;  /* 0x0000000c02007986 */ /* 0x000fe8000c101d04 */
[----:B------:R-:W-:Y:S01]  /*01a0*/  STG.E.128 desc[UR4][R2.64+0x800], R4 ;  /* 0x0008000402007986 */ /* 0x000fe2000c101d04 */
[----:B------:R-:W-:Y:S05]  /*01b0*/  EXIT ;  /* 0x000000000000794d */ /* 0x000fea0003800000 */
.L_x_2:
        /* <DEDUP_REMOVED lines=12> */
.L_x_5:


//--------------------- .nv.shared._Z13matmul_kernelPKfS0_Pfiiiiiiiiiiii --------------------------
	.section	.nv.shared._Z13matmul_kernelPKfS0_Pfiiiiiiiiiiii,"aw",@nobits
	.sectionflags	@""
	.align	4
.nv.shared._Z13matmul_kernelPKfS0_Pfiiiiiiiiiiii:
	.zero		5120


//--------------------- .nv.shared.reserved.0     --------------------------
	.section	.nv.shared.reserved.0,"aw",@nobits
	.weak		__nv_reservedSMEM_offset_0_alias
	.size		__nv_reservedSMEM_offset_0_alias, 0, 64
	.other		__nv_reservedSMEM_offset_0_alias,@"STO_CUDA_RESERVED_SHARED STV_DEFAULT"
__nv_reservedSMEM_offset_0_alias:
	.zero		0
	.zero		64


//--------------------- .nv.constant0._Z13matmul_kernelPKfS0_Pfiiiiiiiiiiii --------------------------
	.section	.nv.constant0._Z13matmul_kernelPKfS0_Pfiiiiiiiiiiii,"a",@progbits
	.sectionflags	@""
	.align	4
.nv.constant0._Z13matmul_kernelPKfS0_Pfiiiiiiiiiiii:
	.zero		968


//--------------------- .nv.constant0._Z8add_normPfS_S_ii --------------------------
	.section	.nv.constant0._Z8add_normPfS_S_ii,"a",@progbits
	.sectionflags	@""
	.align	4
.nv.constant0._Z8add_normPfS_S_ii:
	.zero		928


//--------------------- .nv.constant0._Z3addPfS_S_ii --------------------------
	.section	.nv.constant0._Z3addPfS_S_ii,"a",@progbits
	.sectionflags	@""
	.align	4
.nv.constant0._Z3addPfS_S_ii:
	.zero		928


//--------------------- SYMBOLS --------------------------

	.type		.nv.reservedSmem.offset0,@object
	.size		.nv.reservedSmem.offset0,0x4
	.type		.nv.reservedSmem.cap,@object
	.size		.nv.reservedSmem.cap,0x4
